//
// Generated by NVIDIA NVVM Compiler
//
// Compiler Build ID: CL-36424714
// Cuda compilation tools, release 13.0, V13.0.88
// Based on NVVM 20.0.0
//

.version 9.0
.target sm_100
.address_size 64

	// .globl	_Z16sumArrayOnDevicePfS_S_

.visible .entry _Z16sumArrayOnDevicePfS_S_(
	.param .u64 .ptr .align 1 _Z16sumArrayOnDevicePfS_S__param_0,
	.param .u64 .ptr .align 1 _Z16sumArrayOnDevicePfS_S__param_1,
	.param .u64 .ptr .align 1 _Z16sumArrayOnDevicePfS_S__param_2
)
{
	.reg .b32 	%r<5>;
	.reg .b32 	%f<4>;
	.reg .b64 	%rd<11>;

	ld.param.u64 	%rd1, [_Z16sumArrayOnDevicePfS_S__param_0];
	ld.param.u64 	%rd2, [_Z16sumArrayOnDevicePfS_S__param_1];
	ld.param.u64 	%rd3, [_Z16sumArrayOnDevicePfS_S__param_2];
	cvta.to.global.u64 	%rd4, %rd3;
	cvta.to.global.u64 	%rd5, %rd2;
	cvta.to.global.u64 	%rd6, %rd1;
	mov.u32 	%r1, %ctaid.x;
	mov.u32 	%r2, %ntid.x;
	mov.u32 	%r3, %tid.x;
	mad.lo.s32 	%r4, %r1, %r2, %r3;
	mul.wide.s32 	%rd7, %r4, 4;
	add.s64 	%rd8, %rd6, %rd7;
	ld.global.f32 	%f1, [%rd8];
	add.s64 	%rd9, %rd5, %rd7;
	ld.global.f32 	%f2, [%rd9];
	add.f32 	%f3, %f1, %f2;
	add.s64 	%rd10, %rd4, %rd7;
	st.global.f32 	[%rd10], %f3;
	ret;

}


// ===== COMPILED SASS (sm_100) =====

	.target	sm_100

	.elftype	@"ET_EXEC"


//--------------------- .note.nv.tkinfo           --------------------------
	.section	.note.nv.tkinfo,"",@"SHT_NOTE"
	.sectionflags	@"SHF_NOTE_NV_TKINFO"
	.tkinfo
        /*0018*/ 	.word	0x00000002
        /*0030*/ 	.string	""
        /*0030*/ 	.string	"ptxas"
        /*0030*/ 	.string	"Cuda compilation tools, release 13.0, V13.0.88"
        /*0030*/ 	.string	"Build cuda_13.0.r13.0/compiler.36424714_0"
        /*0030*/ 	.string	"-arch sm_100 -m 64 "



//--------------------- .note.nv.cuinfo           --------------------------
	.section	.note.nv.cuinfo,"",@"SHT_NOTE"
	.sectionflags	@"SHF_NOTE_NV_CUINFO"
        /*0018*/ 	.short	0x0002
        /*001a*/ 	.short	0x0064
        /*001c*/ 	.short	0x0082
	.zero		2


//--------------------- .nv.info                  --------------------------
	.section	.nv.info,"",@"SHT_CUDA_INFO"
	.align	4


	//----- nvinfo : EIATTR_REGCOUNT
	.align		4
        /*0000*/ 	.byte	0x04, 0x2f
        /*0002*/ 	.short	(.L_1 - .L_0)
	.align		4
.L_0:
        /*0004*/ 	.word	index@(_Z16sumArrayOnDevicePfS_S_)
        /*0008*/ 	.word	0x0000000c


	//----- nvinfo : EIATTR_FRAME_SIZE
	.align		4
.L_1:
        /*000c*/ 	.byte	0x04, 0x11
        /*000e*/ 	.short	(.L_3 - .L_2)
	.align		4
.L_2:
        /*0010*/ 	.word	index@(_Z16sumArrayOnDevicePfS_S_)
        /*0014*/ 	.word	0x00000000


	//----- nvinfo : EIATTR_MIN_STACK_SIZE
	.align		4
.L_3:
        /*0018*/ 	.byte	0x04, 0x12
        /*001a*/ 	.short	(.L_5 - .L_4)
	.align		4
.L_4:
        /*001c*/ 	.word	index@(_Z16sumArrayOnDevicePfS_S_)
        /*0020*/ 	.word	0x00000000
.L_5:


//--------------------- .nv.compat                --------------------------
	.section	.nv.compat,"",@"SHT_CUDA_COMPAT_INFO"
	.align	4
        /*0000*/ 	.byte	0x02, 0x09, 0x00, 0x00, 0x02, 0x02, 0x01, 0x00, 0x02, 0x05, 0x05, 0x00, 0x03, 0x07, 0x01, 0x01
        /*0010*/ 	.byte	0x02, 0x03, 0x00, 0x00, 0x02, 0x06, 0x01, 0x00, 0x04, 0x0b, 0x08, 0x00, 0x09, 0x00, 0x00, 0x00
        /*0020*/ 	.byte	0x00, 0x00, 0x00, 0x00


//--------------------- .nv.info._Z16sumArrayOnDevicePfS_S_ --------------------------
	.section	.nv.info._Z16sumArrayOnDevicePfS_S_,"",@"SHT_CUDA_INFO"
	.sectionflags	@""
	.align	4


	//----- nvinfo : EIATTR_CUDA_API_VERSION
	.align		4
        /*0000*/ 	.byte	0x04, 0x37
        /*0002*/ 	.short	(.L_7 - .L_6)
.L_6:
        /*0004*/ 	.word	0x00000082


	//----- nvinfo : EIATTR_KPARAM_INFO
	.align		4
.L_7:
        /*0008*/ 	.byte	0x04, 0x17
        /*000a*/ 	.short	(.L_9 - .L_8)
.L_8:
        /*000c*/ 	.word	0x00000000
        /*0010*/ 	.short	0x0002
        /*0012*/ 	.short	0x0010
        /*0014*/ 	.byte	0x00, 0xf5, 0x21, 0x00


	//----- nvinfo : EIATTR_KPARAM_INFO
	.align		4
.L_9:
        /*0018*/ 	.byte	0x04, 0x17
        /*001a*/ 	.short	(.L_11 - .L_10)
.L_10:
        /*001c*/ 	.word	0x00000000
        /*0020*/ 	.short	0x0001
        /*0022*/ 	.short	0x0008
        /*0024*/ 	.byte	0x00, 0xf5, 0x21, 0x00


	//----- nvinfo : EIATTR_KPARAM_INFO
	.align		4
.L_11:
        /*0028*/ 	.byte	0x04, 0x17
        /*002a*/ 	.short	(.L_13 - .L_12)
.L_12:
        /*002c*/ 	.word	0x00000000
        /*0030*/ 	.short	0x0000
        /*0032*/ 	.short	0x0000
        /*0034*/ 	.byte	0x00, 0xf5, 0x21, 0x00


	//----- nvinfo : EIATTR_SPARSE_MMA_MASK
	.align		4
.L_13:
        /*0038*/ 	.byte	0x03, 0x50
        /*003a*/ 	.short	0x0000


	//----- nvinfo : EIATTR_MAXREG_COUNT
	.align		4
        /*003c*/ 	.byte	0x03, 0x1b
        /*003e*/ 	.short	0x00ff


	//----- nvinfo : EIATTR_MERCURY_ISA_VERSION
	.align		4
        /*0040*/ 	.byte	0x03, 0x5f
        /*0042*/ 	.short	0x0101


	//----- nvinfo : EIATTR_VRC_CTA_INIT_COUNT
	.align		4
        /*0044*/ 	.byte	0x02, 0x4a
	.zero		1
	.zero		1


	//----- nvinfo : EIATTR_EXIT_INSTR_OFFSETS
	.align		4
        /*0048*/ 	.byte	0x04, 0x1c
        /*004a*/ 	.short	(.L_15 - .L_14)


	//   ....[0]....
.L_14:
        /*004c*/ 	.word	0x00000100


	//----- nvinfo : EIATTR_CBANK_PARAM_SIZE
	.align		4
.L_15:
        /*0050*/ 	.byte	0x03, 0x19
        /*0052*/ 	.short	0x0018


	//----- nvinfo : EIATTR_PARAM_CBANK
	.align		4
        /*0054*/ 	.byte	0x04, 0x0a
        /*0056*/ 	.short	(.L_17 - .L_16)
	.align		4
.L_16:
        /*0058*/ 	.word	index@(.nv.constant0._Z16sumArrayOnDevicePfS_S_)
        /*005c*/ 	.short	0x0380
        /*005e*/ 	.short	0x0018


	//----- nvinfo : EIATTR_SW_WAR
	.align		4
.L_17:
        /*0060*/ 	.byte	0x04, 0x36
        /*0062*/ 	.short	(.L_19 - .L_18)
.L_18:
        /*0064*/ 	.word	0x00000008
.L_19:


//--------------------- .nv.callgraph             --------------------------
	.section	.nv.callgraph,"",@"SHT_CUDA_CALLGRAPH"
	.align	4
	.sectionentsize	8
	.align		4
        /*0000*/ 	.word	0x00000000
	.align		4
        /*0004*/ 	.word	0xffffffff
	.align		4
        /*0008*/ 	.word	0x00000000
	.align		4
        /*000c*/ 	.word	0xfffffffe
	.align		4
        /*0010*/ 	.word	0x00000000
	.align		4
        /*0014*/ 	.word	0xfffffffd
	.align		4
        /*0018*/ 	.word	0x00000000
	.align		4
        /*001c*/ 	.word	0xfffffffc


//--------------------- .text._Z16sumArrayOnDevicePfS_S_ --------------------------
	.section	.text._Z16sumArrayOnDevicePfS_S_,"ax",@progbits
	.align	128
        .global         _Z16sumArrayOnDevicePfS_S_
        .type           _Z16sumArrayOnDevicePfS_S_,@function
        .size           _Z16sumArrayOnDevicePfS_S_,(.L_x_1 - _Z16sumArrayOnDevicePfS_S_)
        .other          _Z16sumArrayOnDevicePfS_S_,@"STO_CUDA_ENTRY STV_DEFAULT"
_Z16sumArrayOnDevicePfS_S_:
.text._Z16sumArrayOnDevicePfS_S_:
[----:B------:R-:W-:Y:S01]  /*0000*/  LDC R1, c[0x0][0x37c] ;  /* 0x0000df00ff017b82 */ /* 0x000fe20000000800 */
[----:B------:R-:W0:Y:S07]  /*0010*/  S2R R0, SR_TID.X ;  /* 0x0000000000007919 */ /* 0x000e2e0000002100 */
[----:B------:R-:W0:Y:S01]  /*0020*/  S2UR UR6, SR_CTAID.X ;  /* 0x00000000000679c3 */ /* 0x000e220000002500 */
[----:B------:R-:W1:Y:S07]  /*0030*/  LDCU.64 UR4, c[0x0][0x358] ;  /* 0x00006b00ff0477ac */ /* 0x000e6e0008000a00 */
[----:B------:R-:W0:Y:S08]  /*0040*/  LDC R9, c[0x0][0x360] ;  /* 0x0000d800ff097b82 */ /* 0x000e300000000800 */
[----:B------:R-:W2:Y:S08]  /*0050*/  LDC.64 R2, c[0x0][0x380] ;  /* 0x0000e000ff027b82 */ /* 0x000eb00000000a00 */
[----:B------:R-:W3:Y:S01]  /*0060*/  LDC.64 R4, c[0x0][0x388] ;  /* 0x0000e200ff047b82 */ /* 0x000ee20000000a00 */
[----:B0-----:R-:W-:-:S07]  /*0070*/  IMAD R9, R9, UR6, R0 ;  /* 0x0000000609097c24 */ /* 0x001fce000f8e0200 */
[----:B------:R-:W0:Y:S01]  /*0080*/  LDC.64 R6, c[0x0][0x390] ;  /* 0x0000e400ff067b82 */ /* 0x000e220000000a00 */
[----:B--2---:R-:W-:-:S06]  /*0090*/  IMAD.WIDE R2, R9, 0x4, R2 ;  /* 0x0000000409027825 */ /* 0x004fcc00078e0202 */
[----:B-1----:R-:W2:Y:S01]  /*00a0*/  LDG.E R2, desc[UR4][R2.64] ;  /* 0x0000000402027981 */ /* 0x002ea2000c1e1900 */
[----:B---3--:R-:W-:-:S06]  /*00b0*/  IMAD.WIDE R4, R9, 0x4, R4 ;  /* 0x0000000409047825 */ /* 0x008fcc00078e0204 */
[----:B------:R-:W2:Y:S01]  /*00c0*/  LDG.E R5, desc[UR4][R4.64] ;  /* 0x0000000404057981 */ /* 0x000ea2000c1e1900 */
[----:B0-----:R-:W-:-:S04]  /*00d0*/  IMAD.WIDE R6, R9, 0x4, R6 ;  /* 0x0000000409067825 */ /* 0x001fc800078e0206 */
[----:B--2---:R-:W-:-:S05]  /*00e0*/  FADD R9, R2, R5 ;  /* 0x0000000502097221 */ /* 0x004fca0000000000 */
[----:B------:R-:W-:Y:S01]  /*00f0*/  STG.E desc[UR4][R6.64], R9 ;  /* 0x0000000906007986 */ /* 0x000fe2000c101904 */
[----:B------:R-:W-:Y:S05]  /*0100*/  EXIT ;  /* 0x000000000000794d */ /* 0x000fea0003800000 */
.L_x_0:
[----:B------:R-:W-:-:S00]  /*0110*/  BRA `(.L_x_0) ;  /* 0xfffffffc00fc7947 */ /* 0x000fc0000383ffff */
[----:B------:R-:W-:-:S00]  /*0120*/  NOP ;  /* 0x0000000000007918 */ /* 0x000fc00000000000 */
        /* <DEDUP_REMOVED lines=13> */
.L_x_1:


//--------------------- .nv.shared.reserved.0     --------------------------
	.section	.nv.shared.reserved.0,"aw",@nobits
	.weak		__nv_reservedSMEM_offset_0_alias
	.size		__nv_reservedSMEM_offset_0_alias, 0, 64
	.other		__nv_reservedSMEM_offset_0_alias,@"STO_CUDA_RESERVED_SHARED STV_DEFAULT"
__nv_reservedSMEM_offset_0_alias:
	.zero		0
	.zero		64


//--------------------- .nv.constant0._Z16sumArrayOnDevicePfS_S_ --------------------------
	.section	.nv.constant0._Z16sumArrayOnDevicePfS_S_,"a",@progbits
	.sectionflags	@""
	.align	4
.nv.constant0._Z16sumArrayOnDevicePfS_S_:
	.zero		920


//--------------------- SYMBOLS --------------------------

	.type		.nv.reservedSmem.offset0,@object
	.size		.nv.reservedSmem.offset0,0x4
